//
// Generated by NVIDIA NVVM Compiler
//
// Compiler Build ID: CL-36424714
// Cuda compilation tools, release 13.0, V13.0.88
// Based on NVVM 20.0.0
//

.version 9.0
.target sm_100
.address_size 64

	// .globl	_Z5countPiS_i

.visible .entry _Z5countPiS_i(
	.param .u64 .ptr .align 1 _Z5countPiS_i_param_0,
	.param .u64 .ptr .align 1 _Z5countPiS_i_param_1,
	.param .u32 _Z5countPiS_i_param_2
)
{
	.reg .b32 	%r<5>;
	.reg .b64 	%rd<9>;

	ld.param.u64 	%rd1, [_Z5countPiS_i_param_0];
	ld.param.u64 	%rd2, [_Z5countPiS_i_param_1];
	cvta.to.global.u64 	%rd3, %rd2;
	cvta.to.global.u64 	%rd4, %rd1;
	mov.u32 	%r1, %tid.x;
	mul.wide.u32 	%rd5, %r1, 4;
	add.s64 	%rd6, %rd4, %rd5;
	ld.global.u32 	%r2, [%rd6];
	mul.wide.s32 	%rd7, %r2, 4;
	add.s64 	%rd8, %rd3, %rd7;
	ld.global.u32 	%r3, [%rd8];
	add.s32 	%r4, %r3, 1;
	st.global.u32 	[%rd8], %r4;
	ret;

}


// ===== COMPILED SASS (sm_100) =====

	.target	sm_100

	.elftype	@"ET_EXEC"


//--------------------- .note.nv.tkinfo           --------------------------
	.section	.note.nv.tkinfo,"",@"SHT_NOTE"
	.sectionflags	@"SHF_NOTE_NV_TKINFO"
	.tkinfo
        /*0018*/ 	.word	0x00000002
        /*0030*/ 	.string	""
        /*0030*/ 	.string	"ptxas"
        /*0030*/ 	.string	"Cuda compilation tools, release 13.0, V13.0.88"
        /*0030*/ 	.string	"Build cuda_13.0.r13.0/compiler.36424714_0"
        /*0030*/ 	.string	"-arch sm_100 -m 64 "



//--------------------- .note.nv.cuinfo           --------------------------
	.section	.note.nv.cuinfo,"",@"SHT_NOTE"
	.sectionflags	@"SHF_NOTE_NV_CUINFO"
        /*0018*/ 	.short	0x0002
        /*001a*/ 	.short	0x0064
        /*001c*/ 	.short	0x0082
	.zero		2


//--------------------- .nv.info                  --------------------------
	.section	.nv.info,"",@"SHT_CUDA_INFO"
	.align	4


	//----- nvinfo : EIATTR_REGCOUNT
	.align		4
        /*0000*/ 	.byte	0x04, 0x2f
        /*0002*/ 	.short	(.L_1 - .L_0)
	.align		4
.L_0:
        /*0004*/ 	.word	index@(_Z5countPiS_i)
        /*0008*/ 	.word	0x0000000a


	//----- nvinfo : EIATTR_FRAME_SIZE
	.align		4
.L_1:
        /*000c*/ 	.byte	0x04, 0x11
        /*000e*/ 	.short	(.L_3 - .L_2)
	.align		4
.L_2:
        /*0010*/ 	.word	index@(_Z5countPiS_i)
        /*0014*/ 	.word	0x00000000


	//----- nvinfo : EIATTR_MIN_STACK_SIZE
	.align		4
.L_3:
        /*0018*/ 	.byte	0x04, 0x12
        /*001a*/ 	.short	(.L_5 - .L_4)
	.align		4
.L_4:
        /*001c*/ 	.word	index@(_Z5countPiS_i)
        /*0020*/ 	.word	0x00000000
.L_5:


//--------------------- .nv.compat                --------------------------
	.section	.nv.compat,"",@"SHT_CUDA_COMPAT_INFO"
	.align	4
        /*0000*/ 	.byte	0x02, 0x09, 0x00, 0x00, 0x02, 0x02, 0x01, 0x00, 0x02, 0x05, 0x05, 0x00, 0x03, 0x07, 0x01, 0x01
        /*0010*/ 	.byte	0x02, 0x03, 0x00, 0x00, 0x02, 0x06, 0x01, 0x00, 0x04, 0x0b, 0x08, 0x00, 0x09, 0x00, 0x00, 0x00
        /*0020*/ 	.byte	0x00, 0x00, 0x00, 0x00


//--------------------- .nv.info._Z5countPiS_i    --------------------------
	.section	.nv.info._Z5countPiS_i,"",@"SHT_CUDA_INFO"
	.sectionflags	@""
	.align	4


	//----- nvinfo : EIATTR_CUDA_API_VERSION
	.align		4
        /*0000*/ 	.byte	0x04, 0x37
        /*0002*/ 	.short	(.L_7 - .L_6)
.L_6:
        /*0004*/ 	.word	0x00000082


	//----- nvinfo : EIATTR_KPARAM_INFO
	.align		4
.L_7:
        /*0008*/ 	.byte	0x04, 0x17
        /*000a*/ 	.short	(.L_9 - .L_8)
.L_8:
        /*000c*/ 	.word	0x00000000
        /*0010*/ 	.short	0x0002
        /*0012*/ 	.short	0x0010
        /*0014*/ 	.byte	0x00, 0xf0, 0x11, 0x00


	//----- nvinfo : EIATTR_KPARAM_INFO
	.align		4
.L_9:
        /*0018*/ 	.byte	0x04, 0x17
        /*001a*/ 	.short	(.L_11 - .L_10)
.L_10:
        /*001c*/ 	.word	0x00000000
        /*0020*/ 	.short	0x0001
        /*0022*/ 	.short	0x0008
        /*0024*/ 	.byte	0x00, 0xf5, 0x21, 0x00


	//----- nvinfo : EIATTR_KPARAM_INFO
	.align		4
.L_11:
        /*0028*/ 	.byte	0x04, 0x17
        /*002a*/ 	.short	(.L_13 - .L_12)
.L_12:
        /*002c*/ 	.word	0x00000000
        /*0030*/ 	.short	0x0000
        /*0032*/ 	.short	0x0000
        /*0034*/ 	.byte	0x00, 0xf5, 0x21, 0x00


	//----- nvinfo : EIATTR_SPARSE_MMA_MASK
	.align		4
.L_13:
        /*0038*/ 	.byte	0x03, 0x50
        /*003a*/ 	.short	0x0000


	//----- nvinfo : EIATTR_MAXREG_COUNT
	.align		4
        /*003c*/ 	.byte	0x03, 0x1b
        /*003e*/ 	.short	0x00ff


	//----- nvinfo : EIATTR_MERCURY_ISA_VERSION
	.align		4
        /*0040*/ 	.byte	0x03, 0x5f
        /*0042*/ 	.short	0x0101


	//----- nvinfo : EIATTR_VRC_CTA_INIT_COUNT
	.align		4
        /*0044*/ 	.byte	0x02, 0x4a
	.zero		1
	.zero		1


	//----- nvinfo : EIATTR_EXIT_INSTR_OFFSETS
	.align		4
        /*0048*/ 	.byte	0x04, 0x1c
        /*004a*/ 	.short	(.L_15 - .L_14)


	//   ....[0]....
.L_14:
        /*004c*/ 	.word	0x000000b0


	//----- nvinfo : EIATTR_CBANK_PARAM_SIZE
	.align		4
.L_15:
        /*0050*/ 	.byte	0x03, 0x19
        /*0052*/ 	.short	0x0014


	//----- nvinfo : EIATTR_PARAM_CBANK
	.align		4
        /*0054*/ 	.byte	0x04, 0x0a
        /*0056*/ 	.short	(.L_17 - .L_16)
	.align		4
.L_16:
        /*0058*/ 	.word	index@(.nv.constant0._Z5countPiS_i)
        /*005c*/ 	.short	0x0380
        /*005e*/ 	.short	0x0014


	//----- nvinfo : EIATTR_SW_WAR
	.align		4
.L_17:
        /*0060*/ 	.byte	0x04, 0x36
        /*0062*/ 	.short	(.L_19 - .L_18)
.L_18:
        /*0064*/ 	.word	0x00000008
.L_19:


//--------------------- .nv.callgraph             --------------------------
	.section	.nv.callgraph,"",@"SHT_CUDA_CALLGRAPH"
	.align	4
	.sectionentsize	8
	.align		4
        /*0000*/ 	.word	0x00000000
	.align		4
        /*0004*/ 	.word	0xffffffff
	.align		4
        /*0008*/ 	.word	0x00000000
	.align		4
        /*000c*/ 	.word	0xfffffffe
	.align		4
        /*0010*/ 	.word	0x00000000
	.align		4
        /*0014*/ 	.word	0xfffffffd
	.align		4
        /*0018*/ 	.word	0x00000000
	.align		4
        /*001c*/ 	.word	0xfffffffc


//--------------------- .text._Z5countPiS_i       --------------------------
	.section	.text._Z5countPiS_i,"ax",@progbits
	.align	128
        .global         _Z5countPiS_i
        .type           _Z5countPiS_i,@function
        .size           _Z5countPiS_i,(.L_x_1 - _Z5countPiS_i)
        .other          _Z5countPiS_i,@"STO_CUDA_ENTRY STV_DEFAULT"
_Z5countPiS_i:
.text._Z5countPiS_i:
[----:B------:R-:W-:Y:S01]  /*0000*/  LDC R1, c[0x0][0x37c] ;  /* 0x0000df00ff017b82 */ /* 0x000fe20000000800 */
[----:B------:R-:W0:Y:S07]  /*0010*/  S2R R5, SR_TID.X ;  /* 0x0000000000057919 */ /* 0x000e2e0000002100 */
[----:B------:R-:W0:Y:S01]  /*0020*/  LDC.64 R2, c[0x0][0x380] ;  /* 0x0000e000ff027b82 */ /* 0x000e220000000a00 */
[----:B------:R-:W1:Y:S01]  /*0030*/  LDCU.64 UR4, c[0x0][0x358] ;  /* 0x00006b00ff0477ac */ /* 0x000e620008000a00 */
[----:B0-----:R-:W-:-:S06]  /*0040*/  IMAD.WIDE.U32 R2, R5, 0x4, R2 ;  /* 0x0000000405027825 */ /* 0x001fcc00078e0002 */
[----:B------:R-:W0:Y:S01]  /*0050*/  LDC.64 R4, c[0x0][0x388] ;  /* 0x0000e200ff047b82 */ /* 0x000e220000000a00 */
[----:B-1----:R-:W0:Y:S02]  /*0060*/  LDG.E R3, desc[UR4][R2.64] ;  /* 0x0000000402037981 */ /* 0x002e24000c1e1900 */
[----:B0-----:R-:W-:-:S05]  /*0070*/  IMAD.WIDE R4, R3, 0x4, R4 ;  /* 0x0000000403047825 */ /* 0x001fca00078e0204 */
[----:B------:R-:W2:Y:S02]  /*0080*/  LDG.E R0, desc[UR4][R4.64] ;  /* 0x0000000404007981 */ /* 0x000ea4000c1e1900 */
[----:B--2---:R-:W-:-:S05]  /*0090*/  IADD3 R7, PT, PT, R0, 0x1, RZ ;  /* 0x0000000100077810 */ /* 0x004fca0007ffe0ff */
[----:B------:R-:W-:Y:S01]  /*00a0*/  STG.E desc[UR4][R4.64], R7 ;  /* 0x0000000704007986 */ /* 0x000fe2000c101904 */
[----:B------:R-:W-:Y:S05]  /*00b0*/  EXIT ;  /* 0x000000000000794d */ /* 0x000fea0003800000 */
.L_x_0:
[----:B------:R-:W-:-:S00]  /*00c0*/  BRA `(.L_x_0) ;  /* 0xfffffffc00fc7947 */ /* 0x000fc0000383ffff */
[----:B------:R-:W-:-:S00]  /*00d0*/  NOP ;  /* 0x0000000000007918 */ /* 0x000fc00000000000 */
        /* <DEDUP_REMOVED lines=10> */
.L_x_1:


//--------------------- .nv.shared.reserved.0     --------------------------
	.section	.nv.shared.reserved.0,"aw",@nobits
	.weak		__nv_reservedSMEM_offset_0_alias
	.size		__nv_reservedSMEM_offset_0_alias, 0, 64
	.other		__nv_reservedSMEM_offset_0_alias,@"STO_CUDA_RESERVED_SHARED STV_DEFAULT"
__nv_reservedSMEM_offset_0_alias:
	.zero		0
	.zero		64


//--------------------- .nv.constant0._Z5countPiS_i --------------------------
	.section	.nv.constant0._Z5countPiS_i,"a",@progbits
	.sectionflags	@""
	.align	4
.nv.constant0._Z5countPiS_i:
	.zero		916


//--------------------- SYMBOLS --------------------------

	.type		.nv.reservedSmem.offset0,@object
	.size		.nv.reservedSmem.offset0,0x4
